//
// Generated by NVIDIA NVVM Compiler
//
// Compiler Build ID: CL-36424714
// Cuda compilation tools, release 13.0, V13.0.88
// Based on NVVM 20.0.0
//

.version 9.0
.target sm_100
.address_size 64

	// .globl	_Z10addRowWisePiS_S_i

.visible .entry _Z10addRowWisePiS_S_i(
	.param .u64 .ptr .align 1 _Z10addRowWisePiS_S_i_param_0,
	.param .u64 .ptr .align 1 _Z10addRowWisePiS_S_i_param_1,
	.param .u64 .ptr .align 1 _Z10addRowWisePiS_S_i_param_2,
	.param .u32 _Z10addRowWisePiS_S_i_param_3
)
{
	.reg .pred 	%p<2>;
	.reg .b32 	%r<9>;
	.reg .b64 	%rd<11>;

	ld.param.u64 	%rd1, [_Z10addRowWisePiS_S_i_param_0];
	ld.param.u64 	%rd2, [_Z10addRowWisePiS_S_i_param_1];
	ld.param.u64 	%rd3, [_Z10addRowWisePiS_S_i_param_2];
	ld.param.u32 	%r3, [_Z10addRowWisePiS_S_i_param_3];
	mov.u32 	%r1, %ctaid.x;
	mov.u32 	%r2, %tid.x;
	max.s32 	%r4, %r1, %r2;
	setp.ge.s32 	%p1, %r4, %r3;
	@%p1 bra 	$L__BB0_2;
	cvta.to.global.u64 	%rd4, %rd1;
	cvta.to.global.u64 	%rd5, %rd2;
	cvta.to.global.u64 	%rd6, %rd3;
	mad.lo.s32 	%r5, %r3, %r1, %r2;
	mul.wide.u32 	%rd7, %r5, 4;
	add.s64 	%rd8, %rd4, %rd7;
	ld.global.u32 	%r6, [%rd8];
	add.s64 	%rd9, %rd5, %rd7;
	ld.global.u32 	%r7, [%rd9];
	add.s32 	%r8, %r7, %r6;
	add.s64 	%rd10, %rd6, %rd7;
	st.global.u32 	[%rd10], %r8;
$L__BB0_2:
	ret;

}
	// .globl	_Z13addColumnWisePiS_S_i
.visible .entry _Z13addColumnWisePiS_S_i(
	.param .u64 .ptr .align 1 _Z13addColumnWisePiS_S_i_param_0,
	.param .u64 .ptr .align 1 _Z13addColumnWisePiS_S_i_param_1,
	.param .u64 .ptr .align 1 _Z13addColumnWisePiS_S_i_param_2,
	.param .u32 _Z13addColumnWisePiS_S_i_param_3
)
{
	.reg .pred 	%p<2>;
	.reg .b32 	%r<9>;
	.reg .b64 	%rd<11>;

	ld.param.u64 	%rd1, [_Z13addColumnWisePiS_S_i_param_0];
	ld.param.u64 	%rd2, [_Z13addColumnWisePiS_S_i_param_1];
	ld.param.u64 	%rd3, [_Z13addColumnWisePiS_S_i_param_2];
	ld.param.u32 	%r3, [_Z13addColumnWisePiS_S_i_param_3];
	mov.u32 	%r1, %ctaid.x;
	mov.u32 	%r2, %tid.x;
	max.s32 	%r4, %r2, %r1;
	setp.ge.s32 	%p1, %r4, %r3;
	@%p1 bra 	$L__BB1_2;
	cvta.to.global.u64 	%rd4, %rd1;
	cvta.to.global.u64 	%rd5, %rd2;
	cvta.to.global.u64 	%rd6, %rd3;
	mad.lo.s32 	%r5, %r3, %r2, %r1;
	mul.wide.u32 	%rd7, %r5, 4;
	add.s64 	%rd8, %rd4, %rd7;
	ld.global.u32 	%r6, [%rd8];
	add.s64 	%rd9, %rd5, %rd7;
	ld.global.u32 	%r7, [%rd9];
	add.s32 	%r8, %r7, %r6;
	add.s64 	%rd10, %rd6, %rd7;
	st.global.u32 	[%rd10], %r8;
$L__BB1_2:
	ret;

}
	// .globl	_Z14addElementWisePiS_S_i
.visible .entry _Z14addElementWisePiS_S_i(
	.param .u64 .ptr .align 1 _Z14addElementWisePiS_S_i_param_0,
	.param .u64 .ptr .align 1 _Z14addElementWisePiS_S_i_param_1,
	.param .u64 .ptr .align 1 _Z14addElementWisePiS_S_i_param_2,
	.param .u32 _Z14addElementWisePiS_S_i_param_3
)
{
	.reg .pred 	%p<2>;
	.reg .b32 	%r<17>;
	.reg .b64 	%rd<11>;

	ld.param.u64 	%rd1, [_Z14addElementWisePiS_S_i_param_0];
	ld.param.u64 	%rd2, [_Z14addElementWisePiS_S_i_param_1];
	ld.param.u64 	%rd3, [_Z14addElementWisePiS_S_i_param_2];
	ld.param.u32 	%r4, [_Z14addElementWisePiS_S_i_param_3];
	mov.u32 	%r5, %ctaid.x;
	mov.u32 	%r6, %ntid.x;
	mov.u32 	%r7, %tid.x;
	mad.lo.s32 	%r1, %r5, %r6, %r7;
	mov.u32 	%r8, %ctaid.y;
	mov.u32 	%r9, %ntid.y;
	mov.u32 	%r10, %tid.y;
	mad.lo.s32 	%r11, %r8, %r9, %r10;
	max.s32 	%r12, %r1, %r11;
	setp.ge.s32 	%p1, %r12, %r4;
	@%p1 bra 	$L__BB2_2;
	cvta.to.global.u64 	%rd4, %rd1;
	cvta.to.global.u64 	%rd5, %rd2;
	cvta.to.global.u64 	%rd6, %rd3;
	mad.lo.s32 	%r13, %r4, %r1, %r11;
	mul.wide.s32 	%rd7, %r13, 4;
	add.s64 	%rd8, %rd4, %rd7;
	ld.global.u32 	%r14, [%rd8];
	add.s64 	%rd9, %rd5, %rd7;
	ld.global.u32 	%r15, [%rd9];
	add.s32 	%r16, %r15, %r14;
	add.s64 	%rd10, %rd6, %rd7;
	st.global.u32 	[%rd10], %r16;
$L__BB2_2:
	ret;

}


// ===== COMPILED SASS (sm_100) =====

	.target	sm_100

	.elftype	@"ET_EXEC"


//--------------------- .note.nv.tkinfo           --------------------------
	.section	.note.nv.tkinfo,"",@"SHT_NOTE"
	.sectionflags	@"SHF_NOTE_NV_TKINFO"
	.tkinfo
        /*0018*/ 	.word	0x00000002
        /*0030*/ 	.string	""
        /*0030*/ 	.string	"ptxas"
        /*0030*/ 	.string	"Cuda compilation tools, release 13.0, V13.0.88"
        /*0030*/ 	.string	"Build cuda_13.0.r13.0/compiler.36424714_0"
        /*0030*/ 	.string	"-arch sm_100 -m 64 "



//--------------------- .note.nv.cuinfo           --------------------------
	.section	.note.nv.cuinfo,"",@"SHT_NOTE"
	.sectionflags	@"SHF_NOTE_NV_CUINFO"
        /*0018*/ 	.short	0x0002
        /*001a*/ 	.short	0x0064
        /*001c*/ 	.short	0x0082
	.zero		2


//--------------------- .nv.info                  --------------------------
	.section	.nv.info,"",@"SHT_CUDA_INFO"
	.align	4


	//----- nvinfo : EIATTR_REGCOUNT
	.align		4
        /*0000*/ 	.byte	0x04, 0x2f
        /*0002*/ 	.short	(.L_1 - .L_0)
	.align		4
.L_0:
        /*0004*/ 	.word	index@(_Z10addRowWisePiS_S_i)
        /*0008*/ 	.word	0x0000000c


	//----- nvinfo : EIATTR_FRAME_SIZE
	.align		4
.L_1:
        /*000c*/ 	.byte	0x04, 0x11
        /*000e*/ 	.short	(.L_3 - .L_2)
	.align		4
.L_2:
        /*0010*/ 	.word	index@(_Z10addRowWisePiS_S_i)
        /*0014*/ 	.word	0x00000000


	//----- nvinfo : EIATTR_REGCOUNT
	.align		4
.L_3:
        /*0018*/ 	.byte	0x04, 0x2f
        /*001a*/ 	.short	(.L_5 - .L_4)
	.align		4
.L_4:
        /*001c*/ 	.word	index@(_Z13addColumnWisePiS_S_i)
        /*0020*/ 	.word	0x0000000c


	//----- nvinfo : EIATTR_FRAME_SIZE
	.align		4
.L_5:
        /*0024*/ 	.byte	0x04, 0x11
        /*0026*/ 	.short	(.L_7 - .L_6)
	.align		4
.L_6:
        /*0028*/ 	.word	index@(_Z13addColumnWisePiS_S_i)
        /*002c*/ 	.word	0x00000000


	//----- nvinfo : EIATTR_REGCOUNT
	.align		4
.L_7:
        /*0030*/ 	.byte	0x04, 0x2f
        /*0032*/ 	.short	(.L_9 - .L_8)
	.align		4
.L_8:
        /*0034*/ 	.word	index@(_Z14addElementWisePiS_S_i)
        /*0038*/ 	.word	0x0000000c


	//----- nvinfo : EIATTR_FRAME_SIZE
	.align		4
.L_9:
        /*003c*/ 	.byte	0x04, 0x11
        /*003e*/ 	.short	(.L_11 - .L_10)
	.align		4
.L_10:
        /*0040*/ 	.word	index@(_Z14addElementWisePiS_S_i)
        /*0044*/ 	.word	0x00000000


	//----- nvinfo : EIATTR_MIN_STACK_SIZE
	.align		4
.L_11:
        /*0048*/ 	.byte	0x04, 0x12
        /*004a*/ 	.short	(.L_13 - .L_12)
	.align		4
.L_12:
        /*004c*/ 	.word	index@(_Z14addElementWisePiS_S_i)
        /*0050*/ 	.word	0x00000000


	//----- nvinfo : EIATTR_MIN_STACK_SIZE
	.align		4
.L_13:
        /*0054*/ 	.byte	0x04, 0x12
        /*0056*/ 	.short	(.L_15 - .L_14)
	.align		4
.L_14:
        /*0058*/ 	.word	index@(_Z13addColumnWisePiS_S_i)
        /*005c*/ 	.word	0x00000000


	//----- nvinfo : EIATTR_MIN_STACK_SIZE
	.align		4
.L_15:
        /*0060*/ 	.byte	0x04, 0x12
        /*0062*/ 	.short	(.L_17 - .L_16)
	.align		4
.L_16:
        /*0064*/ 	.word	index@(_Z10addRowWisePiS_S_i)
        /*0068*/ 	.word	0x00000000
.L_17:


//--------------------- .nv.compat                --------------------------
	.section	.nv.compat,"",@"SHT_CUDA_COMPAT_INFO"
	.align	4
        /*0000*/ 	.byte	0x02, 0x09, 0x00, 0x00, 0x02, 0x02, 0x01, 0x00, 0x02, 0x05, 0x05, 0x00, 0x03, 0x07, 0x01, 0x01
        /*0010*/ 	.byte	0x02, 0x03, 0x00, 0x00, 0x02, 0x06, 0x01, 0x00, 0x04, 0x0b, 0x08, 0x00, 0x09, 0x00, 0x00, 0x00
        /*0020*/ 	.byte	0x00, 0x00, 0x00, 0x00


//--------------------- .nv.info._Z14addElementWisePiS_S_i --------------------------
	.section	.nv.info._Z14addElementWisePiS_S_i,"",@"SHT_CUDA_INFO"
	.sectionflags	@""
	.align	4


	//----- nvinfo : EIATTR_CUDA_API_VERSION
	.align		4
        /*0000*/ 	.byte	0x04, 0x37
        /*0002*/ 	.short	(.L_19 - .L_18)
.L_18:
        /*0004*/ 	.word	0x00000082


	//----- nvinfo : EIATTR_KPARAM_INFO
	.align		4
.L_19:
        /*0008*/ 	.byte	0x04, 0x17
        /*000a*/ 	.short	(.L_21 - .L_20)
.L_20:
        /*000c*/ 	.word	0x00000000
        /*0010*/ 	.short	0x0003
        /*0012*/ 	.short	0x0018
        /*0014*/ 	.byte	0x00, 0xf0, 0x11, 0x00


	//----- nvinfo : EIATTR_KPARAM_INFO
	.align		4
.L_21:
        /*0018*/ 	.byte	0x04, 0x17
        /*001a*/ 	.short	(.L_23 - .L_22)
.L_22:
        /*001c*/ 	.word	0x00000000
        /*0020*/ 	.short	0x0002
        /*0022*/ 	.short	0x0010
        /*0024*/ 	.byte	0x00, 0xf5, 0x21, 0x00


	//----- nvinfo : EIATTR_KPARAM_INFO
	.align		4
.L_23:
        /*0028*/ 	.byte	0x04, 0x17
        /*002a*/ 	.short	(.L_25 - .L_24)
.L_24:
        /*002c*/ 	.word	0x00000000
        /*0030*/ 	.short	0x0001
        /*0032*/ 	.short	0x0008
        /*0034*/ 	.byte	0x00, 0xf5, 0x21, 0x00


	//----- nvinfo : EIATTR_KPARAM_INFO
	.align		4
.L_25:
        /*0038*/ 	.byte	0x04, 0x17
        /*003a*/ 	.short	(.L_27 - .L_26)
.L_26:
        /*003c*/ 	.word	0x00000000
        /*0040*/ 	.short	0x0000
        /*0042*/ 	.short	0x0000
        /*0044*/ 	.byte	0x00, 0xf5, 0x21, 0x00


	//----- nvinfo : EIATTR_SPARSE_MMA_MASK
	.align		4
.L_27:
        /*0048*/ 	.byte	0x03, 0x50
        /*004a*/ 	.short	0x0000


	//----- nvinfo : EIATTR_MAXREG_COUNT
	.align		4
        /*004c*/ 	.byte	0x03, 0x1b
        /*004e*/ 	.short	0x00ff


	//----- nvinfo : EIATTR_MERCURY_ISA_VERSION
	.align		4
        /*0050*/ 	.byte	0x03, 0x5f
        /*0052*/ 	.short	0x0101


	//----- nvinfo : EIATTR_VRC_CTA_INIT_COUNT
	.align		4
        /*0054*/ 	.byte	0x02, 0x4a
	.zero		1
	.zero		1


	//----- nvinfo : EIATTR_EXIT_INSTR_OFFSETS
	.align		4
        /*0058*/ 	.byte	0x04, 0x1c
        /*005a*/ 	.short	(.L_29 - .L_28)


	//   ....[0]....
.L_28:
        /*005c*/ 	.word	0x000000c0


	//   ....[1]....
        /*0060*/ 	.word	0x00000190


	//----- nvinfo : EIATTR_CBANK_PARAM_SIZE
	.align		4
.L_29:
        /*0064*/ 	.byte	0x03, 0x19
        /*0066*/ 	.short	0x001c


	//----- nvinfo : EIATTR_PARAM_CBANK
	.align		4
        /*0068*/ 	.byte	0x04, 0x0a
        /*006a*/ 	.short	(.L_31 - .L_30)
	.align		4
.L_30:
        /*006c*/ 	.word	index@(.nv.constant0._Z14addElementWisePiS_S_i)
        /*0070*/ 	.short	0x0380
        /*0072*/ 	.short	0x001c


	//----- nvinfo : EIATTR_SW_WAR
	.align		4
.L_31:
        /*0074*/ 	.byte	0x04, 0x36
        /*0076*/ 	.short	(.L_33 - .L_32)
.L_32:
        /*0078*/ 	.word	0x00000008
.L_33:


//--------------------- .nv.info._Z13addColumnWisePiS_S_i --------------------------
	.section	.nv.info._Z13addColumnWisePiS_S_i,"",@"SHT_CUDA_INFO"
	.sectionflags	@""
	.align	4


	//----- nvinfo : EIATTR_CUDA_API_VERSION
	.align		4
        /*0000*/ 	.byte	0x04, 0x37
        /*0002*/ 	.short	(.L_35 - .L_34)
.L_34:
        /*0004*/ 	.word	0x00000082


	//----- nvinfo : EIATTR_KPARAM_INFO
	.align		4
.L_35:
        /*0008*/ 	.byte	0x04, 0x17
        /*000a*/ 	.short	(.L_37 - .L_36)
.L_36:
        /*000c*/ 	.word	0x00000000
        /*0010*/ 	.short	0x0003
        /*0012*/ 	.short	0x0018
        /*0014*/ 	.byte	0x00, 0xf0, 0x11, 0x00


	//----- nvinfo : EIATTR_KPARAM_INFO
	.align		4
.L_37:
        /*0018*/ 	.byte	0x04, 0x17
        /*001a*/ 	.short	(.L_39 - .L_38)
.L_38:
        /*001c*/ 	.word	0x00000000
        /*0020*/ 	.short	0x0002
        /*0022*/ 	.short	0x0010
        /*0024*/ 	.byte	0x00, 0xf5, 0x21, 0x00


	//----- nvinfo : EIATTR_KPARAM_INFO
	.align		4
.L_39:
        /*0028*/ 	.byte	0x04, 0x17
        /*002a*/ 	.short	(.L_41 - .L_40)
.L_40:
        /*002c*/ 	.word	0x00000000
        /*0030*/ 	.short	0x0001
        /*0032*/ 	.short	0x0008
        /*0034*/ 	.byte	0x00, 0xf5, 0x21, 0x00


	//----- nvinfo : EIATTR_KPARAM_INFO
	.align		4
.L_41:
        /*0038*/ 	.byte	0x04, 0x17
        /*003a*/ 	.short	(.L_43 - .L_42)
.L_42:
        /*003c*/ 	.word	0x00000000
        /*0040*/ 	.short	0x0000
        /*0042*/ 	.short	0x0000
        /*0044*/ 	.byte	0x00, 0xf5, 0x21, 0x00


	//----- nvinfo : EIATTR_SPARSE_MMA_MASK
	.align		4
.L_43:
        /*0048*/ 	.byte	0x03, 0x50
        /*004a*/ 	.short	0x0000


	//----- nvinfo : EIATTR_MAXREG_COUNT
	.align		4
        /*004c*/ 	.byte	0x03, 0x1b
        /*004e*/ 	.short	0x00ff


	//----- nvinfo : EIATTR_MERCURY_ISA_VERSION
	.align		4
        /*0050*/ 	.byte	0x03, 0x5f
        /*0052*/ 	.short	0x0101


	//----- nvinfo : EIATTR_VRC_CTA_INIT_COUNT
	.align		4
        /*0054*/ 	.byte	0x02, 0x4a
	.zero		1
	.zero		1


	//----- nvinfo : EIATTR_EXIT_INSTR_OFFSETS
	.align		4
        /*0058*/ 	.byte	0x04, 0x1c
        /*005a*/ 	.short	(.L_45 - .L_44)


	//   ....[0]....
.L_44:
        /*005c*/ 	.word	0x00000060


	//   ....[1]....
        /*0060*/ 	.word	0x00000130


	//----- nvinfo : EIATTR_CBANK_PARAM_SIZE
	.align		4
.L_45:
        /*0064*/ 	.byte	0x03, 0x19
        /*0066*/ 	.short	0x001c


	//----- nvinfo : EIATTR_PARAM_CBANK
	.align		4
        /*0068*/ 	.byte	0x04, 0x0a
        /*006a*/ 	.short	(.L_47 - .L_46)
	.align		4
.L_46:
        /*006c*/ 	.word	index@(.nv.constant0._Z13addColumnWisePiS_S_i)
        /*0070*/ 	.short	0x0380
        /*0072*/ 	.short	0x001c


	//----- nvinfo : EIATTR_SW_WAR
	.align		4
.L_47:
        /*0074*/ 	.byte	0x04, 0x36
        /*0076*/ 	.short	(.L_49 - .L_48)
.L_48:
        /*0078*/ 	.word	0x00000008
.L_49:


//--------------------- .nv.info._Z10addRowWisePiS_S_i --------------------------
	.section	.nv.info._Z10addRowWisePiS_S_i,"",@"SHT_CUDA_INFO"
	.sectionflags	@""
	.align	4


	//----- nvinfo : EIATTR_CUDA_API_VERSION
	.align		4
        /*0000*/ 	.byte	0x04, 0x37
        /*0002*/ 	.short	(.L_51 - .L_50)
.L_50:
        /*0004*/ 	.word	0x00000082


	//----- nvinfo : EIATTR_KPARAM_INFO
	.align		4
.L_51:
        /*0008*/ 	.byte	0x04, 0x17
        /*000a*/ 	.short	(.L_53 - .L_52)
.L_52:
        /*000c*/ 	.word	0x00000000
        /*0010*/ 	.short	0x0003
        /*0012*/ 	.short	0x0018
        /*0014*/ 	.byte	0x00, 0xf0, 0x11, 0x00


	//----- nvinfo : EIATTR_KPARAM_INFO
	.align		4
.L_53:
        /*0018*/ 	.byte	0x04, 0x17
        /*001a*/ 	.short	(.L_55 - .L_54)
.L_54:
        /*001c*/ 	.word	0x00000000
        /*0020*/ 	.short	0x0002
        /*0022*/ 	.short	0x0010
        /*0024*/ 	.byte	0x00, 0xf5, 0x21, 0x00


	//----- nvinfo : EIATTR_KPARAM_INFO
	.align		4
.L_55:
        /*0028*/ 	.byte	0x04, 0x17
        /*002a*/ 	.short	(.L_57 - .L_56)
.L_56:
        /*002c*/ 	.word	0x00000000
        /*0030*/ 	.short	0x0001
        /*0032*/ 	.short	0x0008
        /*0034*/ 	.byte	0x00, 0xf5, 0x21, 0x00


	//----- nvinfo : EIATTR_KPARAM_INFO
	.align		4
.L_57:
        /*0038*/ 	.byte	0x04, 0x17
        /*003a*/ 	.short	(.L_59 - .L_58)
.L_58:
        /*003c*/ 	.word	0x00000000
        /*0040*/ 	.short	0x0000
        /*0042*/ 	.short	0x0000
        /*0044*/ 	.byte	0x00, 0xf5, 0x21, 0x00


	//----- nvinfo : EIATTR_SPARSE_MMA_MASK
	.align		4
.L_59:
        /*0048*/ 	.byte	0x03, 0x50
        /*004a*/ 	.short	0x0000


	//----- nvinfo : EIATTR_MAXREG_COUNT
	.align		4
        /*004c*/ 	.byte	0x03, 0x1b
        /*004e*/ 	.short	0x00ff


	//----- nvinfo : EIATTR_MERCURY_ISA_VERSION
	.align		4
        /*0050*/ 	.byte	0x03, 0x5f
        /*0052*/ 	.short	0x0101


	//----- nvinfo : EIATTR_VRC_CTA_INIT_COUNT
	.align		4
        /*0054*/ 	.byte	0x02, 0x4a
	.zero		1
	.zero		1


	//----- nvinfo : EIATTR_EXIT_INSTR_OFFSETS
	.align		4
        /*0058*/ 	.byte	0x04, 0x1c
        /*005a*/ 	.short	(.L_61 - .L_60)


	//   ....[0]....
.L_60:
        /*005c*/ 	.word	0x00000060


	//   ....[1]....
        /*0060*/ 	.word	0x00000130


	//----- nvinfo : EIATTR_CBANK_PARAM_SIZE
	.align		4
.L_61:
        /*0064*/ 	.byte	0x03, 0x19
        /*0066*/ 	.short	0x001c


	//----- nvinfo : EIATTR_PARAM_CBANK
	.align		4
        /*0068*/ 	.byte	0x04, 0x0a
        /*006a*/ 	.short	(.L_63 - .L_62)
	.align		4
.L_62:
        /*006c*/ 	.word	index@(.nv.constant0._Z10addRowWisePiS_S_i)
        /*0070*/ 	.short	0x0380
        /*0072*/ 	.short	0x001c


	//----- nvinfo : EIATTR_SW_WAR
	.align		4
.L_63:
        /*0074*/ 	.byte	0x04, 0x36
        /*0076*/ 	.short	(.L_65 - .L_64)
.L_64:
        /*0078*/ 	.word	0x00000008
.L_65:


//--------------------- .nv.callgraph             --------------------------
	.section	.nv.callgraph,"",@"SHT_CUDA_CALLGRAPH"
	.align	4
	.sectionentsize	8
	.align		4
        /*0000*/ 	.word	0x00000000
	.align		4
        /*0004*/ 	.word	0xffffffff
	.align		4
        /*0008*/ 	.word	0x00000000
	.align		4
        /*000c*/ 	.word	0xfffffffe
	.align		4
        /*0010*/ 	.word	0x00000000
	.align		4
        /*0014*/ 	.word	0xfffffffd
	.align		4
        /*0018*/ 	.word	0x00000000
	.align		4
        /*001c*/ 	.word	0xfffffffc


//--------------------- .text._Z14addElementWisePiS_S_i --------------------------
	.section	.text._Z14addElementWisePiS_S_i,"ax",@progbits
	.align	128
        .global         _Z14addElementWisePiS_S_i
        .type           _Z14addElementWisePiS_S_i,@function
        .size           _Z14addElementWisePiS_S_i,(.L_x_3 - _Z14addElementWisePiS_S_i)
        .other          _Z14addElementWisePiS_S_i,@"STO_CUDA_ENTRY STV_DEFAULT"
_Z14addElementWisePiS_S_i:
.text._Z14addElementWisePiS_S_i:
[----:B------:R-:W-:Y:S01]  /*0000*/  LDC R1, c[0x0][0x37c] ;  /* 0x0000df00ff017b82 */ /* 0x000fe20000000800 */
[----:B------:R-:W0:Y:S07]  /*0010*/  S2R R3, SR_TID.X ;  /* 0x0000000000037919 */ /* 0x000e2e0000002100 */
[----:B------:R-:W0:Y:S01]  /*0020*/  LDC R0, c[0x0][0x360] ;  /* 0x0000d800ff007b82 */ /* 0x000e220000000800 */
[----:B------:R-:W1:Y:S01]  /*0030*/  LDCU UR6, c[0x0][0x398] ;  /* 0x00007300ff0677ac */ /* 0x000e620008000800 */
[----:B------:R-:W2:Y:S06]  /*0040*/  S2R R2, SR_TID.Y ;  /* 0x0000000000027919 */ /* 0x000eac0000002200 */
[----:B------:R-:W0:Y:S08]  /*0050*/  S2UR UR4, SR_CTAID.X ;  /* 0x00000000000479c3 */ /* 0x000e300000002500 */
[----:B------:R-:W2:Y:S08]  /*0060*/  S2UR UR5, SR_CTAID.Y ;  /* 0x00000000000579c3 */ /* 0x000eb00000002600 */
[----:B------:R-:W2:Y:S01]  /*0070*/  LDC R7, c[0x0][0x364] ;  /* 0x0000d900ff077b82 */ /* 0x000ea20000000800 */
[----:B0-----:R-:W-:-:S02]  /*0080*/  IMAD R0, R0, UR4, R3 ;  /* 0x0000000400007c24 */ /* 0x001fc4000f8e0203 */
[----:B--2---:R-:W-:-:S05]  /*0090*/  IMAD R7, R7, UR5, R2 ;  /* 0x0000000507077c24 */ /* 0x004fca000f8e0202 */
[----:B------:R-:W-:-:S04]  /*00a0*/  VIMNMX R2, PT, PT, R0, R7, !PT ;  /* 0x0000000700027248 */ /* 0x000fc80007fe0100 */
[----:B-1----:R-:W-:-:S13]  /*00b0*/  ISETP.GE.AND P0, PT, R2, UR6, PT ;  /* 0x0000000602007c0c */ /* 0x002fda000bf06270 */
[----:B------:R-:W-:Y:S05]  /*00c0*/  @P0 EXIT ;  /* 0x000000000000094d */ /* 0x000fea0003800000 */
[----:B------:R-:W0:Y:S01]  /*00d0*/  LDC.64 R2, c[0x0][0x380] ;  /* 0x0000e000ff027b82 */ /* 0x000e220000000a00 */
[----:B------:R-:W1:Y:S01]  /*00e0*/  LDCU.64 UR4, c[0x0][0x358] ;  /* 0x00006b00ff0477ac */ /* 0x000e620008000a00 */
[----:B------:R-:W-:-:S06]  /*00f0*/  IMAD R9, R0, UR6, R7 ;  /* 0x0000000600097c24 */ /* 0x000fcc000f8e0207 */
[----:B------:R-:W2:Y:S08]  /*0100*/  LDC.64 R4, c[0x0][0x388] ;  /* 0x0000e200ff047b82 */ /* 0x000eb00000000a00 */
[----:B------:R-:W3:Y:S01]  /*0110*/  LDC.64 R6, c[0x0][0x390] ;  /* 0x0000e400ff067b82 */ /* 0x000ee20000000a00 */
[----:B0-----:R-:W-:-:S06]  /*0120*/  IMAD.WIDE R2, R9, 0x4, R2 ;  /* 0x0000000409027825 */ /* 0x001fcc00078e0202 */
[----:B-1----:R-:W4:Y:S01]  /*0130*/  LDG.E R2, desc[UR4][R2.64] ;  /* 0x0000000402027981 */ /* 0x002f22000c1e1900 */
[----:B--2---:R-:W-:-:S06]  /*0140*/  IMAD.WIDE R4, R9, 0x4, R4 ;  /* 0x0000000409047825 */ /* 0x004fcc00078e0204 */
[----:B------:R-:W4:Y:S01]  /*0150*/  LDG.E R5, desc[UR4][R4.64] ;  /* 0x0000000404057981 */ /* 0x000f22000c1e1900 */
[----:B---3--:R-:W-:Y:S01]  /*0160*/  IMAD.WIDE R6, R9, 0x4, R6 ;  /* 0x0000000409067825 */ /* 0x008fe200078e0206 */
[----:B----4-:R-:W-:-:S05]  /*0170*/  IADD3 R9, PT, PT, R2, R5, RZ ;  /* 0x0000000502097210 */ /* 0x010fca0007ffe0ff */
[----:B------:R-:W-:Y:S01]  /*0180*/  STG.E desc[UR4][R6.64], R9 ;  /* 0x0000000906007986 */ /* 0x000fe2000c101904 */
[----:B------:R-:W-:Y:S05]  /*0190*/  EXIT ;  /* 0x000000000000794d */ /* 0x000fea0003800000 */
.L_x_0:
[----:B------:R-:W-:-:S00]  /*01a0*/  BRA `(.L_x_0) ;  /* 0xfffffffc00fc7947 */ /* 0x000fc0000383ffff */
[----:B------:R-:W-:-:S00]  /*01b0*/  NOP ;  /* 0x0000000000007918 */ /* 0x000fc00000000000 */
        /* <DEDUP_REMOVED lines=12> */
.L_x_3:


//--------------------- .text._Z13addColumnWisePiS_S_i --------------------------
	.section	.text._Z13addColumnWisePiS_S_i,"ax",@progbits
	.align	128
        .global         _Z13addColumnWisePiS_S_i
        .type           _Z13addColumnWisePiS_S_i,@function
        .size           _Z13addColumnWisePiS_S_i,(.L_x_4 - _Z13addColumnWisePiS_S_i)
        .other          _Z13addColumnWisePiS_S_i,@"STO_CUDA_ENTRY STV_DEFAULT"
_Z13addColumnWisePiS_S_i:
.text._Z13addColumnWisePiS_S_i:
[----:B------:R-:W-:Y:S01]  /*0000*/  LDC R1, c[0x0][0x37c] ;  /* 0x0000df00ff017b82 */ /* 0x000fe20000000800 */
[----:B------:R-:W0:Y:S07]  /*0010*/  S2R R9, SR_TID.X ;  /* 0x0000000000097919 */ /* 0x000e2e0000002100 */
[----:B------:R-:W0:Y:S08]  /*0020*/  S2UR UR6, SR_CTAID.X ;  /* 0x00000000000679c3 */ /* 0x000e300000002500 */
[----:B------:R-:W1:Y:S01]  /*0030*/  LDC R6, c[0x0][0x398] ;  /* 0x0000e600ff067b82 */ /* 0x000e620000000800 */
[----:B0-----:R-:W-:-:S04]  /*0040*/  VIMNMX R0, PT, PT, R9, UR6, !PT ;  /* 0x0000000609007c48 */ /* 0x001fc8000ffe0100 */
[----:B-1----:R-:W-:-:S13]  /*0050*/  ISETP.GE.AND P0, PT, R0, R6, PT ;  /* 0x000000060000720c */ /* 0x002fda0003f06270 */
[----:B------:R-:W-:Y:S05]  /*0060*/  @P0 EXIT ;  /* 0x000000000000094d */ /* 0x000fea0003800000 */
[----:B------:R-:W0:Y:S01]  /*0070*/  LDC.64 R2, c[0x0][0x380] ;  /* 0x0000e000ff027b82 */ /* 0x000e220000000a00 */
[----:B------:R-:W1:Y:S01]  /*0080*/  LDCU.64 UR4, c[0x0][0x358] ;  /* 0x00006b00ff0477ac */ /* 0x000e620008000a00 */
[----:B------:R-:W-:-:S06]  /*0090*/  IMAD R9, R9, R6, UR6 ;  /* 0x0000000609097e24 */ /* 0x000fcc000f8e0206 */
[----:B------:R-:W2:Y:S08]  /*00a0*/  LDC.64 R4, c[0x0][0x388] ;  /* 0x0000e200ff047b82 */ /* 0x000eb00000000a00 */
[----:B------:R-:W3:Y:S01]  /*00b0*/  LDC.64 R6, c[0x0][0x390] ;  /* 0x0000e400ff067b82 */ /* 0x000ee20000000a00 */
[----:B0-----:R-:W-:-:S06]  /*00c0*/  IMAD.WIDE.U32 R2, R9, 0x4, R2 ;  /* 0x0000000409027825 */ /* 0x001fcc00078e0002 */
[----:B-1----:R-:W4:Y:S01]  /*00d0*/  LDG.E R2, desc[UR4][R2.64] ;  /* 0x0000000402027981 */ /* 0x002f22000c1e1900 */
[----:B--2---:R-:W-:-:S06]  /*00e0*/  IMAD.WIDE.U32 R4, R9, 0x4, R4 ;  /* 0x0000000409047825 */ /* 0x004fcc00078e0004 */
[----:B------:R-:W4:Y:S01]  /*00f0*/  LDG.E R5, desc[UR4][R4.64] ;  /* 0x0000000404057981 */ /* 0x000f22000c1e1900 */
[----:B---3--:R-:W-:Y:S01]  /*0100*/  IMAD.WIDE.U32 R6, R9, 0x4, R6 ;  /* 0x0000000409067825 */ /* 0x008fe200078e0006 */
[----:B----4-:R-:W-:-:S05]  /*0110*/  IADD3 R9, PT, PT, R2, R5, RZ ;  /* 0x0000000502097210 */ /* 0x010fca0007ffe0ff */
[----:B------:R-:W-:Y:S01]  /*0120*/  STG.E desc[UR4][R6.64], R9 ;  /* 0x0000000906007986 */ /* 0x000fe2000c101904 */
[----:B------:R-:W-:Y:S05]  /*0130*/  EXIT ;  /* 0x000000000000794d */ /* 0x000fea0003800000 */
.L_x_1:
        /* <DEDUP_REMOVED lines=12> */
.L_x_4:


//--------------------- .text._Z10addRowWisePiS_S_i --------------------------
	.section	.text._Z10addRowWisePiS_S_i,"ax",@progbits
	.align	128
        .global         _Z10addRowWisePiS_S_i
        .type           _Z10addRowWisePiS_S_i,@function
        .size           _Z10addRowWisePiS_S_i,(.L_x_5 - _Z10addRowWisePiS_S_i)
        .other          _Z10addRowWisePiS_S_i,@"STO_CUDA_ENTRY STV_DEFAULT"
_Z10addRowWisePiS_S_i:
.text._Z10addRowWisePiS_S_i:
        /* <DEDUP_REMOVED lines=9> */
[----:B------:R-:W-:-:S06]  /*0090*/  IMAD R9, R6, UR6, R9 ;  /* 0x0000000606097c24 */ /* 0x000fcc000f8e0209 */
        /* <DEDUP_REMOVED lines=10> */
.L_x_2:
        /* <DEDUP_REMOVED lines=12> */
.L_x_5:


//--------------------- .nv.shared.reserved.0     --------------------------
	.section	.nv.shared.reserved.0,"aw",@nobits
	.weak		__nv_reservedSMEM_offset_0_alias
	.size		__nv_reservedSMEM_offset_0_alias, 0, 64
	.other		__nv_reservedSMEM_offset_0_alias,@"STO_CUDA_RESERVED_SHARED STV_DEFAULT"
__nv_reservedSMEM_offset_0_alias:
	.zero		0
	.zero		64


//--------------------- .nv.constant0._Z14addElementWisePiS_S_i --------------------------
	.section	.nv.constant0._Z14addElementWisePiS_S_i,"a",@progbits
	.sectionflags	@""
	.align	4
.nv.constant0._Z14addElementWisePiS_S_i:
	.zero		924


//--------------------- .nv.constant0._Z13addColumnWisePiS_S_i --------------------------
	.section	.nv.constant0._Z13addColumnWisePiS_S_i,"a",@progbits
	.sectionflags	@""
	.align	4
.nv.constant0._Z13addColumnWisePiS_S_i:
	.zero		924


//--------------------- .nv.constant0._Z10addRowWisePiS_S_i --------------------------
	.section	.nv.constant0._Z10addRowWisePiS_S_i,"a",@progbits
	.sectionflags	@""
	.align	4
.nv.constant0._Z10addRowWisePiS_S_i:
	.zero		924


//--------------------- SYMBOLS --------------------------

	.type		.nv.reservedSmem.offset0,@object
	.size		.nv.reservedSmem.offset0,0x4
